	.headerflags	@"EF_CUDA_TEXMODE_UNIFIED EF_CUDA_64BIT_ADDRESS EF_CUDA_ACCELERATORS EF_CUDA_SM90 EF_CUDA_VIRTUAL_SM(EF_CUDA_SM90)"
	.elftype	@"ET_EXEC"


//--------------------- .nv.info                  --------------------------
	.section	.nv.info,"",@"SHT_CUDA_INFO"
	.align	4


	//----- nvinfo : EIATTR_REGCOUNT
	.align		4
        /*0000*/ 	.byte	0x04, 0x2f
        /*0002*/ 	.short	(.L_1 - .L_0)
	.align		4
.L_0:
        /*0004*/ 	.word	index@(triton_poi_fused_convolution_4)
        /*0008*/ 	.word	0x0000000c


	//----- nvinfo : EIATTR_MIN_STACK_SIZE
	.align		4
.L_1:
        /*000c*/ 	.byte	0x04, 0x12
        /*000e*/ 	.short	(.L_3 - .L_2)
	.align		4
.L_2:
        /*0010*/ 	.word	index@(triton_poi_fused_convolution_4)
        /*0014*/ 	.word	0x00000000


	//----- nvinfo : EIATTR_FRAME_SIZE
	.align		4
.L_3:
        /*0018*/ 	.byte	0x04, 0x11
        /*001a*/ 	.short	(.L_5 - .L_4)
	.align		4
.L_4:
        /*001c*/ 	.word	index@(triton_poi_fused_convolution_4)
        /*0020*/ 	.word	0x00000000


	//----- nvinfo : EIATTR_MIN_STACK_SIZE
	.align		4
.L_5:
        /*0024*/ 	.byte	0x04, 0x12
        /*0026*/ 	.short	(.L_7 - .L_6)
	.align		4
.L_6:
        /*0028*/ 	.word	index@(triton_poi_fused_convolution_4)
        /*002c*/ 	.word	0x00000000
.L_7:


//--------------------- .nv.info.triton_poi_fused_convolution_4 --------------------------
	.section	.nv.info.triton_poi_fused_convolution_4,"",@"SHT_CUDA_INFO"
	.sectionflags	@""
	.align	4


	//----- nvinfo : EIATTR_CUDA_API_VERSION
	.align		4
        /*0000*/ 	.byte	0x04, 0x37
        /*0002*/ 	.short	(.L_9 - .L_8)
.L_8:
        /*0004*/ 	.word	0x0000007c


	//----- nvinfo : EIATTR_KPARAM_INFO
	.align		4
.L_9:
        /*0008*/ 	.byte	0x04, 0x17
        /*000a*/ 	.short	(.L_11 - .L_10)
.L_10:
        /*000c*/ 	.word	0x00000000
        /*0010*/ 	.short	0x0002
        /*0012*/ 	.short	0x0010
        /*0014*/ 	.byte	0x00, 0xf0, 0x11, 0x00


	//----- nvinfo : EIATTR_KPARAM_INFO
	.align		4
.L_11:
        /*0018*/ 	.byte	0x04, 0x17
        /*001a*/ 	.short	(.L_13 - .L_12)
.L_12:
        /*001c*/ 	.word	0x00000000
        /*0020*/ 	.short	0x0001
        /*0022*/ 	.short	0x0008
        /*0024*/ 	.byte	0x00, 0xf4, 0x21, 0x00


	//----- nvinfo : EIATTR_KPARAM_INFO
	.align		4
.L_13:
        /*0028*/ 	.byte	0x04, 0x17
        /*002a*/ 	.short	(.L_15 - .L_14)
.L_14:
        /*002c*/ 	.word	0x00000000
        /*0030*/ 	.short	0x0000
        /*0032*/ 	.short	0x0000
        /*0034*/ 	.byte	0x00, 0xf4, 0x21, 0x00


	//----- nvinfo : EIATTR_SPARSE_MMA_MASK
	.align		4
.L_15:
        /*0038*/ 	.byte	0x03, 0x50
        /*003a*/ 	.short	0x0000


	//----- nvinfo : EIATTR_MAXREG_COUNT
	.align		4
        /*003c*/ 	.byte	0x03, 0x1b
        /*003e*/ 	.short	0x00ff


	//----- nvinfo : EIATTR_EXIT_INSTR_OFFSETS
	.align		4
        /*0040*/ 	.byte	0x04, 0x1c
        /*0042*/ 	.short	(.L_17 - .L_16)


	//   ....[0]....
.L_16:
        /*0044*/ 	.word	0x00000140


	//   ....[1]....
        /*0048*/ 	.word	0x00000160


	//----- nvinfo : EIATTR_REQNTID
	.align		4
.L_17:
        /*004c*/ 	.byte	0x04, 0x10
        /*004e*/ 	.short	(.L_19 - .L_18)
.L_18:
        /*0050*/ 	.word	0x00000080
        /*0054*/ 	.word	0x00000001
        /*0058*/ 	.word	0x00000001


	//----- nvinfo : EIATTR_CBANK_PARAM_SIZE
	.align		4
.L_19:
        /*005c*/ 	.byte	0x03, 0x19
        /*005e*/ 	.short	0x0014


	//----- nvinfo : EIATTR_PARAM_CBANK
	.align		4
        /*0060*/ 	.byte	0x04, 0x0a
        /*0062*/ 	.short	(.L_21 - .L_20)
	.align		4
.L_20:
        /*0064*/ 	.word	index@(.nv.constant0.triton_poi_fused_convolution_4)
        /*0068*/ 	.short	0x0210
        /*006a*/ 	.short	0x0014


	//----- nvinfo : EIATTR_SW_WAR
	.align		4
.L_21:
        /*006c*/ 	.byte	0x04, 0x36
        /*006e*/ 	.short	(.L_23 - .L_22)
.L_22:
        /*0070*/ 	.word	0x00000008
.L_23:


//--------------------- .nv.callgraph             --------------------------
	.section	.nv.callgraph,"",@"SHT_CUDA_CALLGRAPH"
	.align	4
	.sectionentsize	8
	.align		4
        /*0000*/ 	.word	0x00000000
	.align		4
        /*0004*/ 	.word	0xffffffff
	.align		4
        /*0008*/ 	.word	0x00000000
	.align		4
        /*000c*/ 	.word	0xfffffffe
	.align		4
        /*0010*/ 	.word	0x00000000
	.align		4
        /*0014*/ 	.word	0xfffffffd
	.align		4
        /*0018*/ 	.word	0x00000000
	.align		4
        /*001c*/ 	.word	0xfffffffc


//--------------------- .text.triton_poi_fused_convolution_4 --------------------------
	.section	.text.triton_poi_fused_convolution_4,"ax",@progbits
	.align	128
        .global         triton_poi_fused_convolution_4
        .type           triton_poi_fused_convolution_4,@function
        .size           triton_poi_fused_convolution_4,(.L_x_1 - triton_poi_fused_convolution_4)
        .other          triton_poi_fused_convolution_4,@"STO_CUDA_ENTRY STV_DEFAULT"
triton_poi_fused_convolution_4:
.text.triton_poi_fused_convolution_4:
[----:B------:R-:W0:Y:S02]  /*0000*/  LDC R1, c[0x0][0x28] ;  /* 0x00000a00ff017b82 */ /* 0x000e240000000800 */
[----:B------:R-:W1:Y:S01]  /*0010*/  S2R R0, SR_TID.X ;  /* 0x0000000000007919 */ /* 0x000e620000002100 */
[----:B------:R-:W2:Y:S01]  /*0020*/  LDC.64 R2, c[0x0][0x210] ;  /* 0x00008400ff027b82 */ /* 0x000ea20000000a00 */
[----:B------:R-:W-:Y:S01]  /*0030*/  ULDC.64 UR4, c[0x0][0x208] ;  /* 0x0000820000047ab9 */ /* 0x000fe20000000a00 */
[----:B------:R-:W3:Y:S06]  /*0040*/  S2R R7, SR_CTAID.X ;  /* 0x0000000000077919 */ /* 0x000eec0000002500 */
[----:B------:R-:W4:Y:S01]  /*0050*/  LDC.64 R4, c[0x0][0x218] ;  /* 0x00008600ff047b82 */ /* 0x000f220000000a00 */
[----:B-1----:R-:W-:-:S02]  /*0060*/  LOP3.LUT R0, R0, 0x7f, RZ, 0xc0, !PT ;  /* 0x0000007f00007812 */ /* 0x002fc400078ec0ff */
[----:B---3--:R-:W-:-:S03]  /*0070*/  SHF.R.S32.HI R6, RZ, 0x18, R7 ;  /* 0x00000018ff067819 */ /* 0x008fc60000011407 */
[----:B------:R-:W-:Y:S01]  /*0080*/  IMAD R7, R7, 0x80, R0 ;  /* 0x0000008007077824 */ /* 0x000fe200078e0200 */
[----:B------:R-:W-:-:S03]  /*0090*/  SGXT R0, R6, 0x1 ;  /* 0x000000010600781a */ /* 0x000fc60000000200 */
[C---:B--2---:R-:W-:Y:S01]  /*00a0*/  IMAD.WIDE R2, R7.reuse, 0x4, R2 ;  /* 0x0000000407027825 */ /* 0x044fe200078e0202 */
[----:B------:R-:W-:Y:S02]  /*00b0*/  ISETP.GE.AND P0, PT, R7, 0x100, PT ;  /* 0x000001000700780c */ /* 0x000fe40003f06270 */
[----:B------:R-:W-:Y:S01]  /*00c0*/  LEA.HI R0, R0, R7, RZ, 0x4 ;  /* 0x0000000700007211 */ /* 0x000fe200078f20ff */
[----:B------:R-:W-:-:S03]  /*00d0*/  IMAD.MOV.U32 R7, RZ, RZ, RZ ;  /* 0x000000ffff077224 */ /* 0x000fc600078e00ff */
[----:B------:R-:W-:Y:S01]  /*00e0*/  SHF.R.S32.HI R9, RZ, 0x4, R0 ;  /* 0x00000004ff097819 */ /* 0x000fe20000011400 */
[----:B------:R-:W-:-:S04]  /*00f0*/  IMAD.MOV.U32 R0, RZ, RZ, RZ ;  /* 0x000000ffff007224 */ /* 0x000fc800078e00ff */
[----:B----4-:R-:W-:Y:S02]  /*0100*/  IMAD.WIDE R4, R9, 0x4, R4 ;  /* 0x0000000409047825 */ /* 0x010fe400078e0204 */
[----:B------:R-:W2:Y:S04]  /*0110*/  @!P0 LDG.E R0, desc[UR4][R2.64] ;  /* 0x0000000402008981 */ /* 0x000ea8000c1e1900 */
[----:B------:R-:W2:Y:S02]  /*0120*/  @!P0 LDG.E.EL R7, desc[UR4][R4.64] ;  /* 0x0000000404078981 */ /* 0x000ea4000c2e1900 */
[----:B--2---:R-:W-:Y:S01]  /*0130*/  FADD R7, R7, R0 ;  /* 0x0000000007077221 */ /* 0x004fe20000000000 */
[----:B------:R-:W-:Y:S06]  /*0140*/  @P0 EXIT ;  /* 0x000000000000094d */ /* 0x000fec0003800000 */
[----:B------:R-:W-:Y:S01]  /*0150*/  STG.E desc[UR4][R2.64], R7 ;  /* 0x0000000702007986 */ /* 0x000fe2000c101904 */
[----:B------:R-:W-:Y:S05]  /*0160*/  EXIT ;  /* 0x000000000000794d */ /* 0x000fea0003800000 */
.L_x_0:
[----:B------:R-:W-:-:S00]  /*0170*/  BRA `(.L_x_0) ;  /* 0xfffffffc00fc7947 */ /* 0x000fc0000383ffff */
[----:B------:R-:W-:-:S00]  /*0180*/  NOP ;  /* 0x0000000000007918 */ /* 0x000fc00000000000 */
[----:B------:R-:W-:-:S00]  /*0190*/  NOP ;  /* 0x0000000000007918 */ /* 0x000fc00000000000 */
[----:B------:R-:W-:-:S00]  /*01a0*/  NOP ;  /* 0x0000000000007918 */ /* 0x000fc00000000000 */
[----:B------:R-:W-:-:S00]  /*01b0*/  NOP ;  /* 0x0000000000007918 */ /* 0x000fc00000000000 */
[----:B------:R-:W-:-:S00]  /*01c0*/  NOP ;  /* 0x0000000000007918 */ /* 0x000fc00000000000 */
[----:B------:R-:W-:-:S00]  /*01d0*/  NOP ;  /* 0x0000000000007918 */ /* 0x000fc00000000000 */
[----:B------:R-:W-:-:S00]  /*01e0*/  NOP ;  /* 0x0000000000007918 */ /* 0x000fc00000000000 */
[----:B------:R-:W-:-:S00]  /*01f0*/  NOP ;  /* 0x0000000000007918 */ /* 0x000fc00000000000 */
.L_x_1:


//--------------------- .nv.constant0.triton_poi_fused_convolution_4 --------------------------
	.section	.nv.constant0.triton_poi_fused_convolution_4,"a",@progbits
	.sectionflags	@""
	.align	4
.nv.constant0.triton_poi_fused_convolution_4:
	.zero		548
